//
// Generated by NVIDIA NVVM Compiler
//
// Compiler Build ID: CL-36424714
// Cuda compilation tools, release 13.0, V13.0.88
// Based on NVVM 20.0.0
//

.version 9.0
.target sm_100
.address_size 64

	// .globl	_Z11kernel_sumaPfS_i

.visible .entry _Z11kernel_sumaPfS_i(
	.param .u64 .ptr .align 1 _Z11kernel_sumaPfS_i_param_0,
	.param .u64 .ptr .align 1 _Z11kernel_sumaPfS_i_param_1,
	.param .u32 _Z11kernel_sumaPfS_i_param_2
)
{
	.reg .pred 	%p<2>;
	.reg .b32 	%r<6>;
	.reg .b32 	%f<4>;
	.reg .b64 	%rd<8>;

	ld.param.u64 	%rd1, [_Z11kernel_sumaPfS_i_param_0];
	ld.param.u64 	%rd2, [_Z11kernel_sumaPfS_i_param_1];
	ld.param.u32 	%r2, [_Z11kernel_sumaPfS_i_param_2];
	mov.u32 	%r3, %tid.x;
	mov.u32 	%r4, %ctaid.x;
	mov.u32 	%r5, %ntid.x;
	mad.lo.s32 	%r1, %r4, %r5, %r3;
	setp.ge.s32 	%p1, %r1, %r2;
	@%p1 bra 	$L__BB0_2;
	cvta.to.global.u64 	%rd3, %rd1;
	cvta.to.global.u64 	%rd4, %rd2;
	mul.wide.s32 	%rd5, %r1, 4;
	add.s64 	%rd6, %rd3, %rd5;
	ld.global.f32 	%f1, [%rd6];
	add.s64 	%rd7, %rd4, %rd5;
	ld.global.f32 	%f2, [%rd7];
	add.f32 	%f3, %f1, %f2;
	st.global.f32 	[%rd6], %f3;
$L__BB0_2:
	ret;

}


// ===== COMPILED SASS (sm_100) =====

	.target	sm_100

	.elftype	@"ET_EXEC"


//--------------------- .note.nv.tkinfo           --------------------------
	.section	.note.nv.tkinfo,"",@"SHT_NOTE"
	.sectionflags	@"SHF_NOTE_NV_TKINFO"
	.tkinfo
        /*0018*/ 	.word	0x00000002
        /*0030*/ 	.string	""
        /*0030*/ 	.string	"ptxas"
        /*0030*/ 	.string	"Cuda compilation tools, release 13.0, V13.0.88"
        /*0030*/ 	.string	"Build cuda_13.0.r13.0/compiler.36424714_0"
        /*0030*/ 	.string	"-arch sm_100 -m 64 "



//--------------------- .note.nv.cuinfo           --------------------------
	.section	.note.nv.cuinfo,"",@"SHT_NOTE"
	.sectionflags	@"SHF_NOTE_NV_CUINFO"
        /*0018*/ 	.short	0x0002
        /*001a*/ 	.short	0x0064
        /*001c*/ 	.short	0x0082
	.zero		2


//--------------------- .nv.info                  --------------------------
	.section	.nv.info,"",@"SHT_CUDA_INFO"
	.align	4


	//----- nvinfo : EIATTR_REGCOUNT
	.align		4
        /*0000*/ 	.byte	0x04, 0x2f
        /*0002*/ 	.short	(.L_1 - .L_0)
	.align		4
.L_0:
        /*0004*/ 	.word	index@(_Z11kernel_sumaPfS_i)
        /*0008*/ 	.word	0x0000000a


	//----- nvinfo : EIATTR_FRAME_SIZE
	.align		4
.L_1:
        /*000c*/ 	.byte	0x04, 0x11
        /*000e*/ 	.short	(.L_3 - .L_2)
	.align		4
.L_2:
        /*0010*/ 	.word	index@(_Z11kernel_sumaPfS_i)
        /*0014*/ 	.word	0x00000000


	//----- nvinfo : EIATTR_MIN_STACK_SIZE
	.align		4
.L_3:
        /*0018*/ 	.byte	0x04, 0x12
        /*001a*/ 	.short	(.L_5 - .L_4)
	.align		4
.L_4:
        /*001c*/ 	.word	index@(_Z11kernel_sumaPfS_i)
        /*0020*/ 	.word	0x00000000
.L_5:


//--------------------- .nv.compat                --------------------------
	.section	.nv.compat,"",@"SHT_CUDA_COMPAT_INFO"
	.align	4
        /*0000*/ 	.byte	0x02, 0x09, 0x00, 0x00, 0x02, 0x02, 0x01, 0x00, 0x02, 0x05, 0x05, 0x00, 0x03, 0x07, 0x01, 0x01
        /*0010*/ 	.byte	0x02, 0x03, 0x00, 0x00, 0x02, 0x06, 0x01, 0x00, 0x04, 0x0b, 0x08, 0x00, 0x09, 0x00, 0x00, 0x00
        /*0020*/ 	.byte	0x00, 0x00, 0x00, 0x00


//--------------------- .nv.info._Z11kernel_sumaPfS_i --------------------------
	.section	.nv.info._Z11kernel_sumaPfS_i,"",@"SHT_CUDA_INFO"
	.sectionflags	@""
	.align	4


	//----- nvinfo : EIATTR_CUDA_API_VERSION
	.align		4
        /*0000*/ 	.byte	0x04, 0x37
        /*0002*/ 	.short	(.L_7 - .L_6)
.L_6:
        /*0004*/ 	.word	0x00000082


	//----- nvinfo : EIATTR_KPARAM_INFO
	.align		4
.L_7:
        /*0008*/ 	.byte	0x04, 0x17
        /*000a*/ 	.short	(.L_9 - .L_8)
.L_8:
        /*000c*/ 	.word	0x00000000
        /*0010*/ 	.short	0x0002
        /*0012*/ 	.short	0x0010
        /*0014*/ 	.byte	0x00, 0xf0, 0x11, 0x00


	//----- nvinfo : EIATTR_KPARAM_INFO
	.align		4
.L_9:
        /*0018*/ 	.byte	0x04, 0x17
        /*001a*/ 	.short	(.L_11 - .L_10)
.L_10:
        /*001c*/ 	.word	0x00000000
        /*0020*/ 	.short	0x0001
        /*0022*/ 	.short	0x0008
        /*0024*/ 	.byte	0x00, 0xf5, 0x21, 0x00


	//----- nvinfo : EIATTR_KPARAM_INFO
	.align		4
.L_11:
        /*0028*/ 	.byte	0x04, 0x17
        /*002a*/ 	.short	(.L_13 - .L_12)
.L_12:
        /*002c*/ 	.word	0x00000000
        /*0030*/ 	.short	0x0000
        /*0032*/ 	.short	0x0000
        /*0034*/ 	.byte	0x00, 0xf5, 0x21, 0x00


	//----- nvinfo : EIATTR_SPARSE_MMA_MASK
	.align		4
.L_13:
        /*0038*/ 	.byte	0x03, 0x50
        /*003a*/ 	.short	0x0000


	//----- nvinfo : EIATTR_MAXREG_COUNT
	.align		4
        /*003c*/ 	.byte	0x03, 0x1b
        /*003e*/ 	.short	0x00ff


	//----- nvinfo : EIATTR_MERCURY_ISA_VERSION
	.align		4
        /*0040*/ 	.byte	0x03, 0x5f
        /*0042*/ 	.short	0x0101


	//----- nvinfo : EIATTR_VRC_CTA_INIT_COUNT
	.align		4
        /*0044*/ 	.byte	0x02, 0x4a
	.zero		1
	.zero		1


	//----- nvinfo : EIATTR_EXIT_INSTR_OFFSETS
	.align		4
        /*0048*/ 	.byte	0x04, 0x1c
        /*004a*/ 	.short	(.L_15 - .L_14)


	//   ....[0]....
.L_14:
        /*004c*/ 	.word	0x00000070


	//   ....[1]....
        /*0050*/ 	.word	0x00000110


	//----- nvinfo : EIATTR_CBANK_PARAM_SIZE
	.align		4
.L_15:
        /*0054*/ 	.byte	0x03, 0x19
        /*0056*/ 	.short	0x0014


	//----- nvinfo : EIATTR_PARAM_CBANK
	.align		4
        /*0058*/ 	.byte	0x04, 0x0a
        /*005a*/ 	.short	(.L_17 - .L_16)
	.align		4
.L_16:
        /*005c*/ 	.word	index@(.nv.constant0._Z11kernel_sumaPfS_i)
        /*0060*/ 	.short	0x0380
        /*0062*/ 	.short	0x0014


	//----- nvinfo : EIATTR_SW_WAR
	.align		4
.L_17:
        /*0064*/ 	.byte	0x04, 0x36
        /*0066*/ 	.short	(.L_19 - .L_18)
.L_18:
        /*0068*/ 	.word	0x00000008
.L_19:


//--------------------- .nv.callgraph             --------------------------
	.section	.nv.callgraph,"",@"SHT_CUDA_CALLGRAPH"
	.align	4
	.sectionentsize	8
	.align		4
        /*0000*/ 	.word	0x00000000
	.align		4
        /*0004*/ 	.word	0xffffffff
	.align		4
        /*0008*/ 	.word	0x00000000
	.align		4
        /*000c*/ 	.word	0xfffffffe
	.align		4
        /*0010*/ 	.word	0x00000000
	.align		4
        /*0014*/ 	.word	0xfffffffd
	.align		4
        /*0018*/ 	.word	0x00000000
	.align		4
        /*001c*/ 	.word	0xfffffffc


//--------------------- .text._Z11kernel_sumaPfS_i --------------------------
	.section	.text._Z11kernel_sumaPfS_i,"ax",@progbits
	.align	128
        .global         _Z11kernel_sumaPfS_i
        .type           _Z11kernel_sumaPfS_i,@function
        .size           _Z11kernel_sumaPfS_i,(.L_x_1 - _Z11kernel_sumaPfS_i)
        .other          _Z11kernel_sumaPfS_i,@"STO_CUDA_ENTRY STV_DEFAULT"
_Z11kernel_sumaPfS_i:
.text._Z11kernel_sumaPfS_i:
[----:B------:R-:W-:Y:S01]  /*0000*/  LDC R1, c[0x0][0x37c] ;  /* 0x0000df00ff017b82 */ /* 0x000fe20000000800 */
[----:B------:R-:W0:Y:S07]  /*0010*/  S2R R7, SR_TID.X ;  /* 0x0000000000077919 */ /* 0x000e2e0000002100 */
[----:B------:R-:W0:Y:S01]  /*0020*/  S2UR UR4, SR_CTAID.X ;  /* 0x00000000000479c3 */ /* 0x000e220000002500 */
[----:B------:R-:W1:Y:S07]  /*0030*/  LDCU UR5, c[0x0][0x390] ;  /* 0x00007200ff0577ac */ /* 0x000e6e0008000800 */
[----:B------:R-:W0:Y:S02]  /*0040*/  LDC R0, c[0x0][0x360] ;  /* 0x0000d800ff007b82 */ /* 0x000e240000000800 */
[----:B0-----:R-:W-:-:S05]  /*0050*/  IMAD R7, R0, UR4, R7 ;  /* 0x0000000400077c24 */ /* 0x001fca000f8e0207 */
[----:B-1----:R-:W-:-:S13]  /*0060*/  ISETP.GE.AND P0, PT, R7, UR5, PT ;  /* 0x0000000507007c0c */ /* 0x002fda000bf06270 */
[----:B------:R-:W-:Y:S05]  /*0070*/  @P0 EXIT ;  /* 0x000000000000094d */ /* 0x000fea0003800000 */
[----:B------:R-:W0:Y:S01]  /*0080*/  LDC.64 R4, c[0x0][0x388] ;  /* 0x0000e200ff047b82 */ /* 0x000e220000000a00 */
[----:B------:R-:W1:Y:S07]  /*0090*/  LDCU.64 UR4, c[0x0][0x358] ;  /* 0x00006b00ff0477ac */ /* 0x000e6e0008000a00 */
[----:B------:R-:W2:Y:S01]  /*00a0*/  LDC.64 R2, c[0x0][0x380] ;  /* 0x0000e000ff027b82 */ /* 0x000ea20000000a00 */
[----:B0-----:R-:W-:-:S06]  /*00b0*/  IMAD.WIDE R4, R7, 0x4, R4 ;  /* 0x0000000407047825 */ /* 0x001fcc00078e0204 */
[----:B-1----:R-:W3:Y:S01]  /*00c0*/  LDG.E R5, desc[UR4][R4.64] ;  /* 0x0000000404057981 */ /* 0x002ee2000c1e1900 */
[----:B--2---:R-:W-:-:S05]  /*00d0*/  IMAD.WIDE R2, R7, 0x4, R2 ;  /* 0x0000000407027825 */ /* 0x004fca00078e0202 */
[----:B------:R-:W3:Y:S02]  /*00e0*/  LDG.E R0, desc[UR4][R2.64] ;  /* 0x0000000402007981 */ /* 0x000ee4000c1e1900 */
[----:B---3--:R-:W-:-:S05]  /*00f0*/  FADD R7, R0, R5 ;  /* 0x0000000500077221 */ /* 0x008fca0000000000 */
[----:B------:R-:W-:Y:S01]  /*0100*/  STG.E desc[UR4][R2.64], R7 ;  /* 0x0000000702007986 */ /* 0x000fe2000c101904 */
[----:B------:R-:W-:Y:S05]  /*0110*/  EXIT ;  /* 0x000000000000794d */ /* 0x000fea0003800000 */
.L_x_0:
[----:B------:R-:W-:-:S00]  /*0120*/  BRA `(.L_x_0) ;  /* 0xfffffffc00fc7947 */ /* 0x000fc0000383ffff */
[----:B------:R-:W-:-:S00]  /*0130*/  NOP ;  /* 0x0000000000007918 */ /* 0x000fc00000000000 */
        /* <DEDUP_REMOVED lines=12> */
.L_x_1:


//--------------------- .nv.shared.reserved.0     --------------------------
	.section	.nv.shared.reserved.0,"aw",@nobits
	.weak		__nv_reservedSMEM_offset_0_alias
	.size		__nv_reservedSMEM_offset_0_alias, 0, 64
	.other		__nv_reservedSMEM_offset_0_alias,@"STO_CUDA_RESERVED_SHARED STV_DEFAULT"
__nv_reservedSMEM_offset_0_alias:
	.zero		0
	.zero		64


//--------------------- .nv.constant0._Z11kernel_sumaPfS_i --------------------------
	.section	.nv.constant0._Z11kernel_sumaPfS_i,"a",@progbits
	.sectionflags	@""
	.align	4
.nv.constant0._Z11kernel_sumaPfS_i:
	.zero		916


//--------------------- SYMBOLS --------------------------

	.type		.nv.reservedSmem.offset0,@object
	.size		.nv.reservedSmem.offset0,0x4
